//
// Generated by NVIDIA NVVM Compiler
//
// Compiler Build ID: CL-36424714
// Cuda compilation tools, release 13.0, V13.0.88
// Based on NVVM 20.0.0
//

.version 9.0
.target sm_100
.address_size 64

	// .globl	_Z20preprocessKernelFP16PKhP6__halfiiii

.visible .entry _Z20preprocessKernelFP16PKhP6__halfiiii(
	.param .u64 .ptr .align 1 _Z20preprocessKernelFP16PKhP6__halfiiii_param_0,
	.param .u64 .ptr .align 1 _Z20preprocessKernelFP16PKhP6__halfiiii_param_1,
	.param .u32 _Z20preprocessKernelFP16PKhP6__halfiiii_param_2,
	.param .u32 _Z20preprocessKernelFP16PKhP6__halfiiii_param_3,
	.param .u32 _Z20preprocessKernelFP16PKhP6__halfiiii_param_4,
	.param .u32 _Z20preprocessKernelFP16PKhP6__halfiiii_param_5
)
{
	.reg .pred 	%p<4>;
	.reg .b16 	%rs<7>;
	.reg .b32 	%r<23>;
	.reg .b32 	%f<7>;
	.reg .b64 	%rd<12>;

	ld.param.u64 	%rd1, [_Z20preprocessKernelFP16PKhP6__halfiiii_param_0];
	ld.param.u64 	%rd2, [_Z20preprocessKernelFP16PKhP6__halfiiii_param_1];
	ld.param.u32 	%r3, [_Z20preprocessKernelFP16PKhP6__halfiiii_param_2];
	ld.param.u32 	%r4, [_Z20preprocessKernelFP16PKhP6__halfiiii_param_3];
	ld.param.u32 	%r5, [_Z20preprocessKernelFP16PKhP6__halfiiii_param_4];
	ld.param.u32 	%r7, [_Z20preprocessKernelFP16PKhP6__halfiiii_param_5];
	mov.u32 	%r8, %ctaid.x;
	mov.u32 	%r9, %ntid.x;
	mov.u32 	%r10, %tid.x;
	mad.lo.s32 	%r1, %r8, %r9, %r10;
	mov.u32 	%r11, %ctaid.y;
	mov.u32 	%r12, %ntid.y;
	mov.u32 	%r13, %tid.y;
	mad.lo.s32 	%r14, %r11, %r12, %r13;
	setp.ge.s32 	%p1, %r1, %r5;
	setp.ge.s32 	%p2, %r14, %r7;
	or.pred  	%p3, %p1, %p2;
	@%p3 bra 	$L__BB0_2;
	cvta.to.global.u64 	%rd3, %rd1;
	cvta.to.global.u64 	%rd4, %rd2;
	mul.lo.s32 	%r15, %r3, %r1;
	div.s32 	%r16, %r15, %r5;
	mul.lo.s32 	%r17, %r4, %r14;
	div.s32 	%r18, %r17, %r7;
	mad.lo.s32 	%r19, %r18, %r3, %r16;
	mul.lo.s32 	%r20, %r19, 3;
	mad.lo.s32 	%r21, %r5, %r14, %r1;
	mul.lo.s32 	%r22, %r7, %r5;
	cvt.s64.s32 	%rd5, %r20;
	add.s64 	%rd6, %rd3, %rd5;
	ld.global.u8 	%rs4, [%rd6];
	cvt.rn.f32.u16 	%f4, %rs4;
	div.rn.f32 	%f1, %f4, 0f437F0000;
	// begin inline asm
	{  cvt.rn.f16.f32 %rs1, %f1;}

	// end inline asm
	mul.wide.s32 	%rd7, %r21, 2;
	add.s64 	%rd8, %rd4, %rd7;
	st.global.u16 	[%rd8], %rs1;
	ld.global.u8 	%rs5, [%rd6+1];
	cvt.rn.f32.u16 	%f5, %rs5;
	div.rn.f32 	%f2, %f5, 0f437F0000;
	// begin inline asm
	{  cvt.rn.f16.f32 %rs2, %f2;}

	// end inline asm
	mul.wide.s32 	%rd9, %r22, 2;
	add.s64 	%rd10, %rd8, %rd9;
	st.global.u16 	[%rd10], %rs2;
	ld.global.u8 	%rs6, [%rd6+2];
	cvt.rn.f32.u16 	%f6, %rs6;
	div.rn.f32 	%f3, %f6, 0f437F0000;
	// begin inline asm
	{  cvt.rn.f16.f32 %rs3, %f3;}

	// end inline asm
	add.s64 	%rd11, %rd10, %rd9;
	st.global.u16 	[%rd11], %rs3;
$L__BB0_2:
	ret;

}


// ===== COMPILED SASS (sm_100) =====

	.target	sm_100

	.elftype	@"ET_EXEC"


//--------------------- .note.nv.tkinfo           --------------------------
	.section	.note.nv.tkinfo,"",@"SHT_NOTE"
	.sectionflags	@"SHF_NOTE_NV_TKINFO"
	.tkinfo
        /*0018*/ 	.word	0x00000002
        /*0030*/ 	.string	""
        /*0030*/ 	.string	"ptxas"
        /*0030*/ 	.string	"Cuda compilation tools, release 13.0, V13.0.88"
        /*0030*/ 	.string	"Build cuda_13.0.r13.0/compiler.36424714_0"
        /*0030*/ 	.string	"-arch sm_100 -m 64 "



//--------------------- .note.nv.cuinfo           --------------------------
	.section	.note.nv.cuinfo,"",@"SHT_NOTE"
	.sectionflags	@"SHF_NOTE_NV_CUINFO"
        /*0018*/ 	.short	0x0002
        /*001a*/ 	.short	0x0064
        /*001c*/ 	.short	0x0082
	.zero		2


//--------------------- .nv.info                  --------------------------
	.section	.nv.info,"",@"SHT_CUDA_INFO"
	.align	4


	//----- nvinfo : EIATTR_REGCOUNT
	.align		4
        /*0000*/ 	.byte	0x04, 0x2f
        /*0002*/ 	.short	(.L_1 - .L_0)
	.align		4
.L_0:
        /*0004*/ 	.word	index@(_Z20preprocessKernelFP16PKhP6__halfiiii)
        /*0008*/ 	.word	0x00000014


	//----- nvinfo : EIATTR_FRAME_SIZE
	.align		4
.L_1:
        /*000c*/ 	.byte	0x04, 0x11
        /*000e*/ 	.short	(.L_3 - .L_2)
	.align		4
.L_2:
        /*0010*/ 	.word	index@($__internal_0_$__cuda_sm3x_div_rn_noftz_f32_slowpath)
        /*0014*/ 	.word	0x00000000


	//----- nvinfo : EIATTR_FRAME_SIZE
	.align		4
.L_3:
        /*0018*/ 	.byte	0x04, 0x11
        /*001a*/ 	.short	(.L_5 - .L_4)
	.align		4
.L_4:
        /*001c*/ 	.word	index@(_Z20preprocessKernelFP16PKhP6__halfiiii)
        /*0020*/ 	.word	0x00000000


	//----- nvinfo : EIATTR_MIN_STACK_SIZE
	.align		4
.L_5:
        /*0024*/ 	.byte	0x04, 0x12
        /*0026*/ 	.short	(.L_7 - .L_6)
	.align		4
.L_6:
        /*0028*/ 	.word	index@(_Z20preprocessKernelFP16PKhP6__halfiiii)
        /*002c*/ 	.word	0x00000000
.L_7:


//--------------------- .nv.compat                --------------------------
	.section	.nv.compat,"",@"SHT_CUDA_COMPAT_INFO"
	.align	4
        /*0000*/ 	.byte	0x02, 0x09, 0x00, 0x00, 0x02, 0x02, 0x01, 0x00, 0x02, 0x05, 0x05, 0x00, 0x03, 0x07, 0x01, 0x01
        /*0010*/ 	.byte	0x02, 0x03, 0x00, 0x00, 0x02, 0x06, 0x01, 0x00, 0x04, 0x0b, 0x08, 0x00, 0x01, 0x00, 0x00, 0x00
        /*0020*/ 	.byte	0x00, 0x00, 0x00, 0x00


//--------------------- .nv.info._Z20preprocessKernelFP16PKhP6__halfiiii --------------------------
	.section	.nv.info._Z20preprocessKernelFP16PKhP6__halfiiii,"",@"SHT_CUDA_INFO"
	.sectionflags	@""
	.align	4


	//----- nvinfo : EIATTR_CUDA_API_VERSION
	.align		4
        /*0000*/ 	.byte	0x04, 0x37
        /*0002*/ 	.short	(.L_9 - .L_8)
.L_8:
        /*0004*/ 	.word	0x00000082


	//----- nvinfo : EIATTR_KPARAM_INFO
	.align		4
.L_9:
        /*0008*/ 	.byte	0x04, 0x17
        /*000a*/ 	.short	(.L_11 - .L_10)
.L_10:
        /*000c*/ 	.word	0x00000000
        /*0010*/ 	.short	0x0005
        /*0012*/ 	.short	0x001c
        /*0014*/ 	.byte	0x00, 0xf0, 0x11, 0x00


	//----- nvinfo : EIATTR_KPARAM_INFO
	.align		4
.L_11:
        /*0018*/ 	.byte	0x04, 0x17
        /*001a*/ 	.short	(.L_13 - .L_12)
.L_12:
        /*001c*/ 	.word	0x00000000
        /*0020*/ 	.short	0x0004
        /*0022*/ 	.short	0x0018
        /*0024*/ 	.byte	0x00, 0xf0, 0x11, 0x00


	//----- nvinfo : EIATTR_KPARAM_INFO
	.align		4
.L_13:
        /*0028*/ 	.byte	0x04, 0x17
        /*002a*/ 	.short	(.L_15 - .L_14)
.L_14:
        /*002c*/ 	.word	0x00000000
        /*0030*/ 	.short	0x0003
        /*0032*/ 	.short	0x0014
        /*0034*/ 	.byte	0x00, 0xf0, 0x11, 0x00


	//----- nvinfo : EIATTR_KPARAM_INFO
	.align		4
.L_15:
        /*0038*/ 	.byte	0x04, 0x17
        /*003a*/ 	.short	(.L_17 - .L_16)
.L_16:
        /*003c*/ 	.word	0x00000000
        /*0040*/ 	.short	0x0002
        /*0042*/ 	.short	0x0010
        /*0044*/ 	.byte	0x00, 0xf0, 0x11, 0x00


	//----- nvinfo : EIATTR_KPARAM_INFO
	.align		4
.L_17:
        /*0048*/ 	.byte	0x04, 0x17
        /*004a*/ 	.short	(.L_19 - .L_18)
.L_18:
        /*004c*/ 	.word	0x00000000
        /*0050*/ 	.short	0x0001
        /*0052*/ 	.short	0x0008
        /*0054*/ 	.byte	0x00, 0xf5, 0x21, 0x00


	//----- nvinfo : EIATTR_KPARAM_INFO
	.align		4
.L_19:
        /*0058*/ 	.byte	0x04, 0x17
        /*005a*/ 	.short	(.L_21 - .L_20)
.L_20:
        /*005c*/ 	.word	0x00000000
        /*0060*/ 	.short	0x0000
        /*0062*/ 	.short	0x0000
        /*0064*/ 	.byte	0x00, 0xf5, 0x21, 0x00


	//----- nvinfo : EIATTR_SPARSE_MMA_MASK
	.align		4
.L_21:
        /*0068*/ 	.byte	0x03, 0x50
        /*006a*/ 	.short	0x0000


	//----- nvinfo : EIATTR_MAXREG_COUNT
	.align		4
        /*006c*/ 	.byte	0x03, 0x1b
        /*006e*/ 	.short	0x00ff


	//----- nvinfo : EIATTR_MERCURY_ISA_VERSION
	.align		4
        /*0070*/ 	.byte	0x03, 0x5f
        /*0072*/ 	.short	0x0101


	//----- nvinfo : EIATTR_VRC_CTA_INIT_COUNT
	.align		4
        /*0074*/ 	.byte	0x02, 0x4a
	.zero		1
	.zero		1


	//----- nvinfo : EIATTR_EXIT_INSTR_OFFSETS
	.align		4
        /*0078*/ 	.byte	0x04, 0x1c
        /*007a*/ 	.short	(.L_23 - .L_22)


	//   ....[0]....
.L_22:
        /*007c*/ 	.word	0x000000c0


	//   ....[1]....
        /*0080*/ 	.word	0x00000830


	//----- nvinfo : EIATTR_CRS_STACK_SIZE
	.align		4
.L_23:
        /*0084*/ 	.byte	0x04, 0x1e
        /*0086*/ 	.short	(.L_25 - .L_24)
.L_24:
        /*0088*/ 	.word	0x00000000


	//----- nvinfo : EIATTR_CBANK_PARAM_SIZE
	.align		4
.L_25:
        /*008c*/ 	.byte	0x03, 0x19
        /*008e*/ 	.short	0x0020


	//----- nvinfo : EIATTR_PARAM_CBANK
	.align		4
        /*0090*/ 	.byte	0x04, 0x0a
        /*0092*/ 	.short	(.L_27 - .L_26)
	.align		4
.L_26:
        /*0094*/ 	.word	index@(.nv.constant0._Z20preprocessKernelFP16PKhP6__halfiiii)
        /*0098*/ 	.short	0x0380
        /*009a*/ 	.short	0x0020


	//----- nvinfo : EIATTR_SW_WAR
	.align		4
.L_27:
        /*009c*/ 	.byte	0x04, 0x36
        /*009e*/ 	.short	(.L_29 - .L_28)
.L_28:
        /*00a0*/ 	.word	0x00000008
.L_29:


//--------------------- .nv.callgraph             --------------------------
	.section	.nv.callgraph,"",@"SHT_CUDA_CALLGRAPH"
	.align	4
	.sectionentsize	8
	.align		4
        /*0000*/ 	.word	0x00000000
	.align		4
        /*0004*/ 	.word	0xffffffff
	.align		4
        /*0008*/ 	.word	0x00000000
	.align		4
        /*000c*/ 	.word	0xfffffffe
	.align		4
        /*0010*/ 	.word	0x00000000
	.align		4
        /*0014*/ 	.word	0xfffffffd
	.align		4
        /*0018*/ 	.word	0x00000000
	.align		4
        /*001c*/ 	.word	0xfffffffc


//--------------------- .text._Z20preprocessKernelFP16PKhP6__halfiiii --------------------------
	.section	.text._Z20preprocessKernelFP16PKhP6__halfiiii,"ax",@progbits
	.align	128
        .global         _Z20preprocessKernelFP16PKhP6__halfiiii
        .type           _Z20preprocessKernelFP16PKhP6__halfiiii,@function
        .size           _Z20preprocessKernelFP16PKhP6__halfiiii,(.L_x_18 - _Z20preprocessKernelFP16PKhP6__halfiiii)
        .other          _Z20preprocessKernelFP16PKhP6__halfiiii,@"STO_CUDA_ENTRY STV_DEFAULT"
_Z20preprocessKernelFP16PKhP6__halfiiii:
.text._Z20preprocessKernelFP16PKhP6__halfiiii:
[----:B------:R-:W-:Y:S01]  /*0000*/  LDC R1, c[0x0][0x37c] ;  /* 0x0000df00ff017b82 */ /* 0x000fe20000000800 */
[----:B------:R-:W0:Y:S07]  /*0010*/  S2R R5, SR_TID.Y ;  /* 0x0000000000057919 */ /* 0x000e2e0000002200 */
[----:B------:R-:W1:Y:S01]  /*0020*/  LDC R7, c[0x0][0x360] ;  /* 0x0000d800ff077b82 */ /* 0x000e620000000800 */
[----:B------:R-:W1:Y:S07]  /*0030*/  S2R R4, SR_TID.X ;  /* 0x0000000000047919 */ /* 0x000e6e0000002100 */
[----:B------:R-:W0:Y:S08]  /*0040*/  S2UR UR5, SR_CTAID.Y ;  /* 0x00000000000579c3 */ /* 0x000e300000002600 */
[----:B------:R-:W0:Y:S08]  /*0050*/  LDC R0, c[0x0][0x364] ;  /* 0x0000d900ff007b82 */ /* 0x000e300000000800 */
[----:B------:R-:W1:Y:S08]  /*0060*/  S2UR UR4, SR_CTAID.X ;  /* 0x00000000000479c3 */ /* 0x000e700000002500 */
[----:B------:R-:W2:Y:S01]  /*0070*/  LDC.64 R2, c[0x0][0x398] ;  /* 0x0000e600ff027b82 */ /* 0x000ea20000000a00 */
[----:B0-----:R-:W-:-:S02]  /*0080*/  IMAD R0, R0, UR5, R5 ;  /* 0x0000000500007c24 */ /* 0x001fc4000f8e0205 */
[----:B-1----:R-:W-:-:S03]  /*0090*/  IMAD R7, R7, UR4, R4 ;  /* 0x0000000407077c24 */ /* 0x002fc6000f8e0204 */
[----:B--2---:R-:W-:-:S04]  /*00a0*/  ISETP.GE.AND P0, PT, R0, R3, PT ;  /* 0x000000030000720c */ /* 0x004fc80003f06270 */
[----:B------:R-:W-:-:S13]  /*00b0*/  ISETP.GE.OR P0, PT, R7, R2, P0 ;  /* 0x000000020700720c */ /* 0x000fda0000706670 */
[----:B------:R-:W-:Y:S05]  /*00c0*/  @P0 EXIT ;  /* 0x000000000000094d */ /* 0x000fea0003800000 */
[----:B------:R-:W-:Y:S01]  /*00d0*/  IABS R5, R2 ;  /* 0x0000000200057213 */ /* 0x000fe20000000000 */
[----:B------:R-:W0:Y:S01]  /*00e0*/  LDCU UR5, c[0x0][0x394] ;  /* 0x00007280ff0577ac */ /* 0x000e220008000800 */
[----:B------:R-:W-:Y:S02]  /*00f0*/  IABS R4, R3 ;  /* 0x0000000300047213 */ /* 0x000fe40000000000 */
[----:B------:R-:W1:Y:S01]  /*0100*/  I2F.RP R6, R5 ;  /* 0x0000000500067306 */ /* 0x000e620000209400 */
[----:B------:R-:W2:Y:S01]  /*0110*/  LDCU UR4, c[0x0][0x390] ;  /* 0x00007200ff0477ac */ /* 0x000ea20008000800 */
[----:B------:R-:W3:Y:S06]  /*0120*/  LDCU.64 UR6, c[0x0][0x380] ;  /* 0x00007000ff0677ac */ /* 0x000eec0008000a00 */
[----:B------:R-:W4:Y:S08]  /*0130*/  I2F.RP R12, R4 ;  /* 0x00000004000c7306 */ /* 0x000f300000209400 */
[----:B-1----:R-:W1:Y:S01]  /*0140*/  MUFU.RCP R6, R6 ;  /* 0x0000000600067308 */ /* 0x002e620000001000 */
[----:B--2---:R-:W-:-:S07]  /*0150*/  IMAD R13, R7, UR4, RZ ;  /* 0x00000004070d7c24 */ /* 0x004fce000f8e02ff */
[----:B----4-:R-:W2:Y:S01]  /*0160*/  MUFU.RCP R12, R12 ;  /* 0x0000000c000c7308 */ /* 0x010ea20000001000 */
[----:B-1----:R-:W-:Y:S01]  /*0170*/  VIADD R10, R6, 0xffffffe ;  /* 0x0ffffffe060a7836 */ /* 0x002fe20000000000 */
[----:B------:R-:W-:Y:S02]  /*0180*/  IABS R6, R13 ;  /* 0x0000000d00067213 */ /* 0x000fe40000000000 */
[----:B------:R-:W-:-:S04]  /*0190*/  LOP3.LUT R13, R13, R2, RZ, 0x3c, !PT ;  /* 0x000000020d0d7212 */ /* 0x000fc800078e3cff */
[----:B------:R1:W4:Y:S01]  /*01a0*/  F2I.FTZ.U32.TRUNC.NTZ R11, R10 ;  /* 0x0000000a000b7305 */ /* 0x000322000021f000 */
[----:B------:R-:W-:Y:S01]  /*01b0*/  ISETP.GE.AND P2, PT, R13, RZ, PT ;  /* 0x000000ff0d00720c */ /* 0x000fe20003f46270 */
[----:B--2---:R-:W-:Y:S02]  /*01c0*/  VIADD R8, R12, 0xffffffe ;  /* 0x0ffffffe0c087836 */ /* 0x004fe40000000000 */
[----:B0-----:R-:W-:-:S04]  /*01d0*/  IMAD R12, R0, UR5, RZ ;  /* 0x00000005000c7c24 */ /* 0x001fc8000f8e02ff */
[----:B------:R0:W2:Y:S01]  /*01e0*/  F2I.FTZ.U32.TRUNC.NTZ R9, R8 ;  /* 0x0000000800097305 */ /* 0x0000a2000021f000 */
[----:B-1----:R-:W-:Y:S02]  /*01f0*/  IMAD.MOV.U32 R10, RZ, RZ, RZ ;  /* 0x000000ffff0a7224 */ /* 0x002fe400078e00ff */
[----:B----4-:R-:W-:Y:S02]  /*0200*/  IMAD.MOV R14, RZ, RZ, -R11 ;  /* 0x000000ffff0e7224 */ /* 0x010fe400078e0a0b */
[----:B0-----:R-:W-:Y:S02]  /*0210*/  IMAD.MOV.U32 R8, RZ, RZ, RZ ;  /* 0x000000ffff087224 */ /* 0x001fe400078e00ff */
[----:B------:R-:W-:Y:S01]  /*0220*/  IMAD R15, R14, R5, RZ ;  /* 0x000000050e0f7224 */ /* 0x000fe200078e02ff */
[----:B------:R-:W-:Y:S02]  /*0230*/  IABS R14, R12 ;  /* 0x0000000c000e7213 */ /* 0x000fe40000000000 */
[----:B------:R-:W-:Y:S01]  /*0240*/  LOP3.LUT R12, R12, R3, RZ, 0x3c, !PT ;  /* 0x000000030c0c7212 */ /* 0x000fe200078e3cff */
[----:B--2---:R-:W-:-:S02]  /*0250*/  IMAD.MOV R17, RZ, RZ, -R9 ;  /* 0x000000ffff117224 */ /* 0x004fc400078e0a09 */
[----:B------:R-:W-:Y:S01]  /*0260*/  IMAD.HI.U32 R10, R11, R15, R10 ;  /* 0x0000000f0b0a7227 */ /* 0x000fe200078e000a */
[----:B------:R-:W-:-:S03]  /*0270*/  ISETP.GE.AND P3, PT, R12, RZ, PT ;  /* 0x000000ff0c00720c */ /* 0x000fc60003f66270 */
[----:B------:R-:W-:Y:S02]  /*0280*/  IMAD R11, R17, R4, RZ ;  /* 0x00000004110b7224 */ /* 0x000fe400078e02ff */
[----:B------:R-:W-:-:S04]  /*0290*/  IMAD.HI.U32 R10, R10, R6, RZ ;  /* 0x000000060a0a7227 */ /* 0x000fc800078e00ff */
[----:B------:R-:W-:Y:S01]  /*02a0*/  IMAD.HI.U32 R8, R9, R11, R8 ;  /* 0x0000000b09087227 */ /* 0x000fe200078e0008 */
[----:B------:R-:W-:-:S03]  /*02b0*/  MOV R9, R14 ;  /* 0x0000000e00097202 */ /* 0x000fc60000000f00 */
[----:B------:R-:W-:Y:S02]  /*02c0*/  IMAD.MOV R11, RZ, RZ, -R10 ;  /* 0x000000ffff0b7224 */ /* 0x000fe400078e0a0a */
[----:B------:R-:W-:-:S04]  /*02d0*/  IMAD.HI.U32 R8, R8, R9, RZ ;  /* 0x0000000908087227 */ /* 0x000fc800078e00ff */
[----:B------:R-:W-:Y:S02]  /*02e0*/  IMAD.MOV R14, RZ, RZ, -R8 ;  /* 0x000000ffff0e7224 */ /* 0x000fe400078e0a08 */
[----:B------:R-:W-:Y:S02]  /*02f0*/  IMAD R6, R5, R11, R6 ;  /* 0x0000000b05067224 */ /* 0x000fe400078e0206 */
[----:B------:R-:W-:-:S03]  /*0300*/  IMAD R9, R4, R14, R9 ;  /* 0x0000000e04097224 */ /* 0x000fc600078e0209 */
[----:B------:R-:W-:Y:S02]  /*0310*/  ISETP.GT.U32.AND P4, PT, R5, R6, PT ;  /* 0x000000060500720c */ /* 0x000fe40003f84070 */
[----:B------:R-:W-:-:S11]  /*0320*/  ISETP.GT.U32.AND P5, PT, R4, R9, PT ;  /* 0x000000090400720c */ /* 0x000fd60003fa4070 */
[----:B------:R-:W-:Y:S01]  /*0330*/  @!P4 IMAD.IADD R6, R6, 0x1, -R5 ;  /* 0x000000010606c824 */ /* 0x000fe200078e0a05 */
[----:B------:R-:W-:Y:S01]  /*0340*/  @!P4 IADD3 R10, PT, PT, R10, 0x1, RZ ;  /* 0x000000010a0ac810 */ /* 0x000fe20007ffe0ff */
[----:B------:R-:W-:Y:S01]  /*0350*/  @!P5 IMAD.IADD R9, R9, 0x1, -R4 ;  /* 0x000000010909d824 */ /* 0x000fe200078e0a04 */
[----:B------:R-:W-:Y:S01]  /*0360*/  ISETP.NE.AND P4, PT, R2, RZ, PT ;  /* 0x000000ff0200720c */ /* 0x000fe20003f85270 */
[----:B------:R-:W-:Y:S01]  /*0370*/  @!P5 VIADD R8, R8, 0x1 ;  /* 0x000000010808d836 */ /* 0x000fe20000000000 */
[----:B------:R-:W-:Y:S02]  /*0380*/  ISETP.GE.U32.AND P1, PT, R6, R5, PT ;  /* 0x000000050600720c */ /* 0x000fe40003f26070 */
[----:B------:R-:W-:Y:S02]  /*0390*/  ISETP.GE.U32.AND P0, PT, R9, R4, PT ;  /* 0x000000040900720c */ /* 0x000fe40003f06070 */
[----:B------:R-:W-:-:S09]  /*03a0*/  ISETP.NE.AND P5, PT, R3, RZ, PT ;  /* 0x000000ff0300720c */ /* 0x000fd20003fa5270 */
[----:B------:R-:W-:Y:S02]  /*03b0*/  @P1 VIADD R10, R10, 0x1 ;  /* 0x000000010a0a1836 */ /* 0x000fe40000000000 */
[----:B------:R-:W-:Y:S02]  /*03c0*/  @P0 VIADD R8, R8, 0x1 ;  /* 0x0000000108080836 */ /* 0x000fe40000000000 */
[----:B------:R-:W-:Y:S01]  /*03d0*/  @!P2 IMAD.MOV R10, RZ, RZ, -R10 ;  /* 0x000000ffff0aa224 */ /* 0x000fe200078e0a0a */
[----:B------:R-:W-:Y:S01]  /*03e0*/  @!P4 LOP3.LUT R10, RZ, R2, RZ, 0x33, !PT ;  /* 0x00000002ff0ac212 */ /* 0x000fe200078e33ff */
[----:B------:R-:W-:Y:S01]  /*03f0*/  @!P3 IMAD.MOV R8, RZ, RZ, -R8 ;  /* 0x000000ffff08b224 */ /* 0x000fe200078e0a08 */
[----:B------:R-:W-:-:S05]  /*0400*/  @!P5 LOP3.LUT R8, RZ, R3, RZ, 0x33, !PT ;  /* 0x00000003ff08d212 */ /* 0x000fca00078e33ff */
[----:B------:R-:W-:Y:S01]  /*0410*/  IMAD R8, R8, UR4, R10 ;  /* 0x0000000408087c24 */ /* 0x000fe2000f8e020a */
[----:B------:R-:W0:Y:S03]  /*0420*/  LDCU.64 UR4, c[0x0][0x358] ;  /* 0x00006b00ff0477ac */ /* 0x000e260008000a00 */
[----:B------:R-:W-:-:S05]  /*0430*/  IMAD R8, R8, 0x3, RZ ;  /* 0x0000000308087824 */ /* 0x000fca00078e02ff */
[----:B---3--:R-:W-:-:S04]  /*0440*/  IADD3 R4, P0, PT, R8, UR6, RZ ;  /* 0x0000000608047c10 */ /* 0x008fc8000ff1e0ff */
[----:B------:R-:W-:-:S05]  /*0450*/  LEA.HI.X.SX32 R5, R8, UR7, 0x1, P0 ;  /* 0x0000000708057c11 */ /* 0x000fca00080f0eff */
[----:B0-----:R-:W2:Y:S01]  /*0460*/  LDG.E.U8 R3, desc[UR4][R4.64] ;  /* 0x0000000404037981 */ /* 0x001ea2000c1e1100 */
[----:B------:R-:W-:Y:S02]  /*0470*/  HFMA2 R6, -RZ, RZ, 3.748046875, 0 ;  /* 0x437f0000ff067431 */ /* 0x000fe400000001ff */
[----:B------:R-:W-:Y:S01]  /*0480*/  IMAD.MOV.U32 R9, RZ, RZ, 0x3b808081 ;  /* 0x3b808081ff097424 */ /* 0x000fe200078e00ff */
[----:B------:R-:W-:Y:S03]  /*0490*/  BSSY.RECONVERGENT B0, `(.L_x_0) ;  /* 0x000000d000007945 */ /* 0x000fe60003800200 */
[----:B------:R-:W-:-:S04]  /*04a0*/  FFMA R8, R9, -R6, 1 ;  /* 0x3f80000009087423 */ /* 0x000fc80000000806 */
[----:B------:R-:W-:Y:S01]  /*04b0*/  FFMA R10, R8, R9, 0.0039215688593685626984 ;  /* 0x3b808081080a7423 */ /* 0x000fe20000000009 */
[----:B------:R-:W-:Y:S01]  /*04c0*/  IMAD R8, R0, R2, R7 ;  /* 0x0000000200087224 */ /* 0x000fe200078e0207 */
[----:B--2---:R-:W-:-:S04]  /*04d0*/  I2FP.F32.U32 R3, R3 ;  /* 0x0000000300037245 */ /* 0x004fc80000201000 */
[----:B------:R-:W0:Y:S01]  /*04e0*/  FCHK P0, R3, 255 ;  /* 0x437f000003007902 */ /* 0x000e220000000000 */
[----:B------:R-:W-:-:S04]  /*04f0*/  FFMA R9, R3, R10, RZ ;  /* 0x0000000a03097223 */ /* 0x000fc800000000ff */
[----:B------:R-:W-:-:S04]  /*0500*/  FFMA R11, R9, -255, R3 ;  /* 0xc37f0000090b7823 */ /* 0x000fc80000000003 */
[----:B------:R-:W-:Y:S01]  /*0510*/  FFMA R9, R10, R11, R9 ;  /* 0x0000000b0a097223 */ /* 0x000fe20000000009 */
[----:B0-----:R-:W-:Y:S06]  /*0520*/  @!P0 BRA `(.L_x_1) ;  /* 0x00000000000c8947 */ /* 0x001fec0003800000 */
[----:B------:R-:W-:-:S07]  /*0530*/  MOV R2, 0x550 ;  /* 0x0000055000027802 */ /* 0x000fce0000000f00 */
[----:B------:R-:W-:Y:S05]  /*0540*/  CALL.REL.NOINC `($__internal_0_$__cuda_sm3x_div_rn_noftz_f32_slowpath) ;  /* 0x0000000000bc7944 */ /* 0x000fea0003c00000 */
[----:B------:R-:W-:-:S07]  /*0550*/  IMAD.MOV.U32 R9, RZ, RZ, R0 ;  /* 0x000000ffff097224 */ /* 0x000fce00078e0000 */
.L_x_1:
[----:B------:R-:W-:Y:S05]  /*0560*/  BSYNC.RECONVERGENT B0 ;  /* 0x0000000000007941 */ /* 0x000fea0003800200 */
.L_x_0:
[----:B------:R-:W0:Y:S01]  /*0570*/  LDC.64 R2, c[0x0][0x388] ;  /* 0x0000e200ff027b82 */ /* 0x000e220000000a00 */
[----:B------:R-:W-:-:S04]  /*0580*/  F2FP.F16.F32.PACK_AB R0, RZ, R9 ;  /* 0x00000009ff00723e */ /* 0x000fc800000000ff */
[----:B------:R-:W-:-:S03]  /*0590*/  PRMT R11, R0, 0x7610, R11 ;  /* 0x00007610000b7816 */ /* 0x000fc6000000000b */
[----:B------:R-:W1:Y:S01]  /*05a0*/  LDC.64 R12, c[0x0][0x398] ;  /* 0x0000e600ff0c7b82 */ /* 0x000e620000000a00 */
[----:B0-----:R-:W-:-:S05]  /*05b0*/  IMAD.WIDE R8, R8, 0x2, R2 ;  /* 0x0000000208087825 */ /* 0x001fca00078e0202 */
[----:B------:R0:W-:Y:S04]  /*05c0*/  STG.E.U16 desc[UR4][R8.64], R11 ;  /* 0x0000000b08007986 */ /* 0x0001e8000c101504 */
[----:B------:R-:W2:Y:S01]  /*05d0*/  LDG.E.U8 R0, desc[UR4][R4.64+0x1] ;  /* 0x0000010404007981 */ /* 0x000ea2000c1e1100 */
[----:B------:R-:W-:Y:S01]  /*05e0*/  IMAD.MOV.U32 R3, RZ, RZ, 0x3b808081 ;  /* 0x3b808081ff037424 */ /* 0x000fe200078e00ff */
[----:B------:R-:W-:Y:S01]  /*05f0*/  BSSY.RECONVERGENT B0, `(.L_x_2) ;  /* 0x000000d000007945 */ /* 0x000fe20003800200 */
[----:B-1----:R-:W-:Y:S02]  /*0600*/  IMAD R7, R13, R12, RZ ;  /* 0x0000000c0d077224 */ /* 0x002fe400078e02ff */
[----:B------:R-:W-:Y:S01]  /*0610*/  FFMA R2, R3, -R6, 1 ;  /* 0x3f80000003027423 */ /* 0x000fe20000000806 */
[----:B--2---:R-:W-:-:S03]  /*0620*/  I2FP.F32.U32 R10, R0 ;  /* 0x00000000000a7245 */ /* 0x004fc60000201000 */
[----:B------:R-:W-:Y:S01]  /*0630*/  FFMA R0, R2, R3, 0.0039215688593685626984 ;  /* 0x3b80808102007423 */ /* 0x000fe20000000003 */
[----:B------:R-:W1:Y:S03]  /*0640*/  FCHK P0, R10, 255 ;  /* 0x437f00000a007902 */ /* 0x000e660000000000 */
[----:B------:R-:W-:-:S04]  /*0650*/  FFMA R3, R0, R10, RZ ;  /* 0x0000000a00037223 */ /* 0x000fc800000000ff */
[----:B------:R-:W-:-:S04]  /*0660*/  FFMA R2, R3, -255, R10 ;  /* 0xc37f000003027823 */ /* 0x000fc8000000000a */
[----:B------:R-:W-:Y:S01]  /*0670*/  FFMA R0, R0, R2, R3 ;  /* 0x0000000200007223 */ /* 0x000fe20000000003 */
[----:B01----:R-:W-:Y:S06]  /*0680*/  @!P0 BRA `(.L_x_3) ;  /* 0x00000000000c8947 */ /* 0x003fec0003800000 */
[----:B------:R-:W-:Y:S01]  /*0690*/  IMAD.MOV.U32 R3, RZ, RZ, R10 ;  /* 0x000000ffff037224 */ /* 0x000fe200078e000a */
[----:B------:R-:W-:-:S07]  /*06a0*/  MOV R2, 0x6c0 ;  /* 0x000006c000027802 */ /* 0x000fce0000000f00 */
[----:B------:R-:W-:Y:S05]  /*06b0*/  CALL.REL.NOINC `($__internal_0_$__cuda_sm3x_div_rn_noftz_f32_slowpath) ;  /* 0x0000000000607944 */ /* 0x000fea0003c00000 */
.L_x_3:
[----:B------:R-:W-:Y:S05]  /*06c0*/  BSYNC.RECONVERGENT B0 ;  /* 0x0000000000007941 */ /* 0x000fea0003800200 */
.L_x_2:
[----:B------:R-:W-:Y:S01]  /*06d0*/  F2FP.F16.F32.PACK_AB R0, RZ, R0 ;  /* 0x00000000ff00723e */ /* 0x000fe200000000ff */
[----:B------:R-:W-:-:S03]  /*06e0*/  IMAD.WIDE R8, R7, 0x2, R8 ;  /* 0x0000000207087825 */ /* 0x000fc600078e0208 */
[----:B------:R-:W-:-:S05]  /*06f0*/  PRMT R11, R0, 0x7610, R11 ;  /* 0x00007610000b7816 */ /* 0x000fca000000000b */
[----:B------:R0:W-:Y:S04]  /*0700*/  STG.E.U16 desc[UR4][R8.64], R11 ;  /* 0x0000000b08007986 */ /* 0x0001e8000c101504 */
[----:B------:R-:W2:Y:S01]  /*0710*/  LDG.E.U8 R4, desc[UR4][R4.64+0x2] ;  /* 0x0000020404047981 */ /* 0x000ea2000c1e1100 */
[----:B------:R-:W-:Y:S01]  /*0720*/  IMAD.MOV.U32 R3, RZ, RZ, 0x3b808081 ;  /* 0x3b808081ff037424 */ /* 0x000fe200078e00ff */
[----:B------:R-:W-:Y:S03]  /*0730*/  BSSY.RECONVERGENT B0, `(.L_x_4) ;  /* 0x000000c000007945 */ /* 0x000fe60003800200 */
[----:B------:R-:W-:-:S04]  /*0740*/  FFMA R0, R3, -R6, 1 ;  /* 0x3f80000003007423 */ /* 0x000fc80000000806 */
[----:B------:R-:W-:Y:S01]  /*0750*/  FFMA R0, R0, R3, 0.0039215688593685626984 ;  /* 0x3b80808100007423 */ /* 0x000fe20000000003 */
[----:B--2---:R-:W-:-:S04]  /*0760*/  I2FP.F32.U32 R10, R4 ;  /* 0x00000004000a7245 */ /* 0x004fc80000201000 */
[----:B------:R-:W1:Y:S01]  /*0770*/  FCHK P0, R10, 255 ;  /* 0x437f00000a007902 */ /* 0x000e620000000000 */
[----:B------:R-:W-:-:S04]  /*0780*/  FFMA R3, R0, R10, RZ ;  /* 0x0000000a00037223 */ /* 0x000fc800000000ff */
[----:B------:R-:W-:-:S04]  /*0790*/  FFMA R2, R3, -255, R10 ;  /* 0xc37f000003027823 */ /* 0x000fc8000000000a */
[----:B------:R-:W-:Y:S01]  /*07a0*/  FFMA R0, R0, R2, R3 ;  /* 0x0000000200007223 */ /* 0x000fe20000000003 */
[----:B01----:R-:W-:Y:S06]  /*07b0*/  @!P0 BRA `(.L_x_5) ;  /* 0x00000000000c8947 */ /* 0x003fec0003800000 */
[----:B------:R-:W-:Y:S02]  /*07c0*/  MOV R3, R10 ;  /* 0x0000000a00037202 */ /* 0x000fe40000000f00 */
[----:B------:R-:W-:-:S07]  /*07d0*/  MOV R2, 0x7f0 ;  /* 0x000007f000027802 */ /* 0x000fce0000000f00 */
[----:B------:R-:W-:Y:S05]  /*07e0*/  CALL.REL.NOINC `($__internal_0_$__cuda_sm3x_div_rn_noftz_f32_slowpath) ;  /* 0x0000000000147944 */ /* 0x000fea0003c00000 */
.L_x_5:
[----:B------:R-:W-:Y:S05]  /*07f0*/  BSYNC.RECONVERGENT B0 ;  /* 0x0000000000007941 */ /* 0x000fea0003800200 */
.L_x_4:
[----:B------:R-:W-:Y:S01]  /*0800*/  F2FP.F16.F32.PACK_AB R0, RZ, R0 ;  /* 0x00000000ff00723e */ /* 0x000fe200000000ff */
[----:B------:R-:W-:-:S05]  /*0810*/  IMAD.WIDE R8, R7, 0x2, R8 ;  /* 0x0000000207087825 */ /* 0x000fca00078e0208 */
[----:B------:R-:W-:Y:S01]  /*0820*/  STG.E.U16 desc[UR4][R8.64], R0 ;  /* 0x0000000008007986 */ /* 0x000fe2000c101504 */
[----:B------:R-:W-:Y:S05]  /*0830*/  EXIT ;  /* 0x000000000000794d */ /* 0x000fea0003800000 */
        .weak           $__internal_0_$__cuda_sm3x_div_rn_noftz_f32_slowpath
        .type           $__internal_0_$__cuda_sm3x_div_rn_noftz_f32_slowpath,@function
        .size           $__internal_0_$__cuda_sm3x_div_rn_noftz_f32_slowpath,(.L_x_18 - $__internal_0_$__cuda_sm3x_div_rn_noftz_f32_slowpath)
$__internal_0_$__cuda_sm3x_div_rn_noftz_f32_slowpath:
[----:B------:R-:W-:Y:S01]  /*0840*/  SHF.R.U32.HI R11, RZ, 0x17, R6 ;  /* 0x00000017ff0b7819 */ /* 0x000fe20000011606 */
[----:B------:R-:W-:Y:S01]  /*0850*/  BSSY.RECONVERGENT B1, `(.L_x_6) ;  /* 0x0000064000017945 */ /* 0x000fe20003800200 */
[----:B------:R-:W-:Y:S01]  /*0860*/  SHF.R.U32.HI R0, RZ, 0x17, R3 ;  /* 0x00000017ff007819 */ /* 0x000fe20000011603 */
[----:B------:R-:W-:Y:S01]  /*0870*/  IMAD.MOV.U32 R12, RZ, RZ, 0x437f0000 ;  /* 0x437f0000ff0c7424 */ /* 0x000fe200078e00ff */
[----:B------:R-:W-:Y:S02]  /*0880*/  LOP3.LUT R11, R11, 0xff, RZ, 0xc0, !PT ;  /* 0x000000ff0b0b7812 */ /* 0x000fe400078ec0ff */
[----:B------:R-:W-:-:S03]  /*0890*/  LOP3.LUT R16, R0, 0xff, RZ, 0xc0, !PT ;  /* 0x000000ff00107812 */ /* 0x000fc600078ec0ff */
[----:B------:R-:W-:Y:S02]  /*08a0*/  VIADD R13, R11, 0xffffffff ;  /* 0xffffffff0b0d7836 */ /* 0x000fe40000000000 */
[----:B------:R-:W-:-:S03]  /*08b0*/  VIADD R14, R16, 0xffffffff ;  /* 0xffffffff100e7836 */ /* 0x000fc60000000000 */
[----:B------:R-:W-:-:S04]  /*08c0*/  ISETP.GT.U32.AND P0, PT, R13, 0xfd, PT ;  /* 0x000000fd0d00780c */ /* 0x000fc80003f04070 */
[----:B------:R-:W-:-:S13]  /*08d0*/  ISETP.GT.U32.OR P0, PT, R14, 0xfd, P0 ;  /* 0x000000fd0e00780c */ /* 0x000fda0000704470 */
[----:B------:R-:W-:Y:S01]  /*08e0*/  @!P0 IMAD.MOV.U32 R10, RZ, RZ, RZ ;  /* 0x000000ffff0a8224 */ /* 0x000fe200078e00ff */
[----:B------:R-:W-:Y:S06]  /*08f0*/  @!P0 BRA `(.L_x_7) ;  /* 0x0000000000608947 */ /* 0x000fec0003800000 */
[----:B------:R-:W-:Y:S01]  /*0900*/  HFMA2 R0, -RZ, RZ, 3.748046875, 0 ;  /* 0x437f0000ff007431 */ /* 0x000fe200000001ff */
[----:B------:R-:W-:-:S04]  /*0910*/  FSETP.GTU.FTZ.AND P0, PT, |R3|, +INF , PT ;  /* 0x7f8000000300780b */ /* 0x000fc80003f1c200 */
[----:B------:R-:W-:-:S04]  /*0920*/  FSETP.GTU.FTZ.AND P1, PT, |R0|, +INF , PT ;  /* 0x7f8000000000780b */ /* 0x000fc80003f3c200 */
[----:B------:R-:W-:-:S13]  /*0930*/  PLOP3.LUT P0, PT, P0, P1, PT, 0xf8, 0x8f ;  /* 0x00000000008f781c */ /* 0x000fda0000703f70 */
[----:B------:R-:W-:Y:S05]  /*0940*/  @P0 BRA `(.L_x_8) ;  /* 0x00000004004c0947 */ /* 0x000fea0003800000 */
[----:B------:R-:W-:-:S13]  /*0950*/  LOP3.LUT P0, RZ, R12, 0x7fffffff, R3, 0xc8, !PT ;  /* 0x7fffffff0cff7812 */ /* 0x000fda000780c803 */
[----:B------:R-:W-:Y:S05]  /*0960*/  @!P0 BRA `(.L_x_9) ;  /* 0x00000004003c8947 */ /* 0x000fea0003800000 */
[C---:B------:R-:W-:Y:S02]  /*0970*/  FSETP.NEU.FTZ.AND P1, PT, |R3|.reuse, +INF , PT ;  /* 0x7f8000000300780b */ /* 0x040fe40003f3d200 */
[----:B------:R-:W-:Y:S02]  /*0980*/  FSETP.NEU.FTZ.AND P0, PT, |R0|, +INF , PT ;  /* 0x7f8000000000780b */ /* 0x000fe40003f1d200 */
[----:B------:R-:W-:-:S11]  /*0990*/  FSETP.NEU.FTZ.AND P2, PT, |R3|, +INF , PT ;  /* 0x7f8000000300780b */ /* 0x000fd60003f5d200 */
[----:B------:R-:W-:Y:S05]  /*09a0*/  @!P0 BRA !P1, `(.L_x_9) ;  /* 0x00000004002c8947 */ /* 0x000fea0004800000 */
[----:B------:R-:W-:-:S04]  /*09b0*/  LOP3.LUT P1, RZ, R3, 0x7fffffff, RZ, 0xc0, !PT ;  /* 0x7fffffff03ff7812 */ /* 0x000fc8000782c0ff */
[----:B------:R-:W-:-:S13]  /*09c0*/  PLOP3.LUT P0, PT, P0, P1, PT, 0x2f, 0xf2 ;  /* 0x0000000000f2781c */ /* 0x000fda0000702577 */
[----:B------:R-:W-:Y:S05]  /*09d0*/  @P0 BRA `(.L_x_10) ;  /* 0x0000000400180947 */ /* 0x000fea0003800000 */
[----:B------:R-:W-:-:S04]  /*09e0*/  LOP3.LUT P0, RZ, R12, 0x7fffffff, RZ, 0xc0, !PT ;  /* 0x7fffffff0cff7812 */ /* 0x000fc8000780c0ff */
[----:B------:R-:W-:-:S13]  /*09f0*/  PLOP3.LUT P0, PT, P2, P0, PT, 0x2f, 0xf2 ;  /* 0x0000000000f2781c */ /* 0x000fda0001700577 */
[----:B------:R-:W-:Y:S05]  /*0a00*/  @P0 BRA `(.L_x_11) ;  /* 0x0000000400000947 */ /* 0x000fea0003800000 */
[----:B------:R-:W-:Y:S02]  /*0a10*/  ISETP.GE.AND P0, PT, R14, RZ, PT ;  /* 0x000000ff0e00720c */ /* 0x000fe40003f06270 */
[----:B------:R-:W-:-:S11]  /*0a20*/  ISETP.GE.AND P1, PT, R13, RZ, PT ;  /* 0x000000ff0d00720c */ /* 0x000fd60003f26270 */
[----:B------:R-:W-:Y:S02]  /*0a30*/  @P0 IMAD.MOV.U32 R10, RZ, RZ, RZ ;  /* 0x000000ffff0a0224 */ /* 0x000fe400078e00ff */
[----:B------:R-:W-:Y:S01]  /*0a40*/  @!P0 FFMA R3, R3, 1.84467440737095516160e+19, RZ ;  /* 0x5f80000003038823 */ /* 0x000fe200000000ff */
[----:B------:R-:W-:Y:S02]  /*0a50*/  @!P0 IMAD.MOV.U32 R10, RZ, RZ, -0x40 ;  /* 0xffffffc0ff0a8424 */ /* 0x000fe400078e00ff */
[----:B------:R-:W-:Y:S02]  /*0a60*/  @!P1 FFMA R12, R0, 1.84467440737095516160e+19, RZ ;  /* 0x5f800000000c9823 */ /* 0x000fe400000000ff */
[----:B------:R-:W-:-:S07]  /*0a70*/  @!P1 VIADD R10, R10, 0x40 ;  /* 0x000000400a0a9836 */ /* 0x000fce0000000000 */
.L_x_7:
[----:B------:R-:W-:Y:S01]  /*0a80*/  LEA R13, R11, 0xc0800000, 0x17 ;  /* 0xc08000000b0d7811 */ /* 0x000fe200078eb8ff */
[----:B------:R-:W-:Y:S04]  /*0a90*/  BSSY.RECONVERGENT B2, `(.L_x_12) ;  /* 0x0000036000027945 */ /* 0x000fe80003800200 */
[----:B------:R-:W-:Y:S01]  /*0aa0*/  IMAD.IADD R13, R12, 0x1, -R13 ;  /* 0x000000010c0d7824 */ /* 0x000fe200078e0a0d */
[----:B------:R-:W-:-:S03]  /*0ab0*/  IADD3 R12, PT, PT, R16, -0x7f, RZ ;  /* 0xffffff81100c7810 */ /* 0x000fc60007ffe0ff */
[----:B------:R0:W1:Y:S01]  /*0ac0*/  MUFU.RCP R14, R13 ;  /* 0x0000000d000e7308 */ /* 0x0000620000001000 */
[----:B------:R-:W-:Y:S01]  /*0ad0*/  FADD.FTZ R15, -R13, -RZ ;  /* 0x800000ff0d0f7221 */ /* 0x000fe20000010100 */
[C---:B------:R-:W-:Y:S01]  /*0ae0*/  IMAD R0, R12.reuse, -0x800000, R3 ;  /* 0xff8000000c007824 */ /* 0x040fe200078e0203 */
[----:B0-----:R-:W-:-:S05]  /*0af0*/  IADD3 R13, PT, PT, R12, 0x7f, -R11 ;  /* 0x0000007f0c0d7810 */ /* 0x001fca0007ffe80b */
[----:B------:R-:W-:Y:S02]  /*0b00*/  IMAD.IADD R13, R13, 0x1, R10 ;  /* 0x000000010d0d7824 */ /* 0x000fe400078e020a */
[----:B-1----:R-:W-:-:S04]  /*0b10*/  FFMA R17, R14, R15, 1 ;  /* 0x3f8000000e117423 */ /* 0x002fc8000000000f */
[----:B------:R-:W-:-:S04]  /*0b20*/  FFMA R3, R14, R17, R14 ;  /* 0x000000110e037223 */ /* 0x000fc8000000000e */
[----:B------:R-:W-:-:S04]  /*0b30*/  FFMA R14, R0, R3, RZ ;  /* 0x00000003000e7223 */ /* 0x000fc800000000ff */
[----:B------:R-:W-:-:S04]  /*0b40*/  FFMA R16, R15, R14, R0 ;  /* 0x0000000e0f107223 */ /* 0x000fc80000000000 */
[----:B------:R-:W-:-:S04]  /*0b50*/  FFMA R16, R3, R16, R14 ;  /* 0x0000001003107223 */ /* 0x000fc8000000000e */
[----:B------:R-:W-:-:S04]  /*0b60*/  FFMA R15, R15, R16, R0 ;  /* 0x000000100f0f7223 */ /* 0x000fc80000000000 */
[----:B------:R-:W-:-:S05]  /*0b70*/  FFMA R0, R3, R15, R16 ;  /* 0x0000000f03007223 */ /* 0x000fca0000000010 */
[----:B------:R-:W-:-:S04]  /*0b80*/  SHF.R.U32.HI R11, RZ, 0x17, R0 ;  /* 0x00000017ff0b7819 */ /* 0x000fc80000011600 */
[----:B------:R-:W-:-:S05]  /*0b90*/  LOP3.LUT R11, R11, 0xff, RZ, 0xc0, !PT ;  /* 0x000000ff0b0b7812 */ /* 0x000fca00078ec0ff */
[----:B------:R-:W-:-:S04]  /*0ba0*/  IMAD.IADD R14, R11, 0x1, R13 ;  /* 0x000000010b0e7824 */ /* 0x000fc800078e020d */
[----:B------:R-:W-:-:S05]  /*0bb0*/  VIADD R10, R14, 0xffffffff ;  /* 0xffffffff0e0a7836 */ /* 0x000fca0000000000 */
[----:B------:R-:W-:-:S13]  /*0bc0*/  ISETP.GE.U32.AND P0, PT, R10, 0xfe, PT ;  /* 0x000000fe0a00780c */ /* 0x000fda0003f06070 */
[----:B------:R-:W-:Y:S05]  /*0bd0*/  @!P0 BRA `(.L_x_13) ;  /* 0x0000000000808947 */ /* 0x000fea0003800000 */
[----:B------:R-:W-:-:S13]  /*0be0*/  ISETP.GT.AND P0, PT, R14, 0xfe, PT ;  /* 0x000000fe0e00780c */ /* 0x000fda0003f04270 */
[----:B------:R-:W-:Y:S05]  /*0bf0*/  @P0 BRA `(.L_x_14) ;  /* 0x00000000006c0947 */ /* 0x000fea0003800000 */
[----:B------:R-:W-:-:S13]  /*0c00*/  ISETP.GE.AND P0, PT, R14, 0x1, PT ;  /* 0x000000010e00780c */ /* 0x000fda0003f06270 */
[----:B------:R-:W-:Y:S05]  /*0c10*/  @P0 BRA `(.L_x_15) ;  /* 0x0000000000740947 */ /* 0x000fea0003800000 */
[----:B------:R-:W-:Y:S02]  /*0c20*/  ISETP.GE.AND P0, PT, R14, -0x18, PT ;  /* 0xffffffe80e00780c */ /* 0x000fe40003f06270 */
[----:B------:R-:W-:-:S11]  /*0c30*/  LOP3.LUT R0, R0, 0x80000000, RZ, 0xc0, !PT ;  /* 0x8000000000007812 */ /* 0x000fd600078ec0ff */
[----:B------:R-:W-:Y:S05]  /*0c40*/  @!P0 BRA `(.L_x_15) ;  /* 0x0000000000688947 */ /* 0x000fea0003800000 */
[CCC-:B------:R-:W-:Y:S01]  /*0c50*/  FFMA.RZ R10, R3.reuse, R15.reuse, R16.reuse ;  /* 0x0000000f030a7223 */ /* 0x1c0fe2000000c010 */
[C---:B------:R-:W-:Y:S01]  /*0c60*/  VIADD R12, R14.reuse, 0x20 ;  /* 0x000000200e0c7836 */ /* 0x040fe20000000000 */
[C---:B------:R-:W-:Y:S02]  /*0c70*/  ISETP.NE.AND P2, PT, R14.reuse, RZ, PT ;  /* 0x000000ff0e00720c */ /* 0x040fe40003f45270 */
[----:B------:R-:W-:Y:S02]  /*0c80*/  ISETP.NE.AND P1, PT, R14, RZ, PT ;  /* 0x000000ff0e00720c */ /* 0x000fe40003f25270 */
[----:B------:R-:W-:Y:S01]  /*0c90*/  LOP3.LUT R11, R10, 0x7fffff, RZ, 0xc0, !PT ;  /* 0x007fffff0a0b7812 */ /* 0x000fe200078ec0ff */
[CCC-:B------:R-:W-:Y:S01]  /*0ca0*/  FFMA.RP R10, R3.reuse, R15.reuse, R16.reuse ;  /* 0x0000000f030a7223 */ /* 0x1c0fe20000008010 */
[----:B------:R-:W-:Y:S01]  /*0cb0*/  FFMA.RM R3, R3, R15, R16 ;  /* 0x0000000f03037223 */ /* 0x000fe20000004010 */
[----:B------:R-:W-:Y:S02]  /*0cc0*/  IADD3 R13, PT, PT, -R14, RZ, RZ ;  /* 0x000000ff0e0d7210 */ /* 0x000fe40007ffe1ff */
[----:B------:R-:W-:-:S02]  /*0cd0*/  LOP3.LUT R11, R11, 0x800000, RZ, 0xfc, !PT ;  /* 0x008000000b0b7812 */ /* 0x000fc400078efcff */
[----:B------:R-:W-:Y:S02]  /*0ce0*/  FSETP.NEU.FTZ.AND P0, PT, R10, R3, PT ;  /* 0x000000030a00720b */ /* 0x000fe40003f1d000 */
[----:B------:R-:W-:Y:S02]  /*0cf0*/  SHF.L.U32 R12, R11, R12, RZ ;  /* 0x0000000c0b0c7219 */ /* 0x000fe400000006ff */
[----:B------:R-:W-:Y:S02]  /*0d00*/  SEL R10, R13, RZ, P2 ;  /* 0x000000ff0d0a7207 */ /* 0x000fe40001000000 */
[----:B------:R-:W-:Y:S02]  /*0d10*/  ISETP.NE.AND P1, PT, R12, RZ, P1 ;  /* 0x000000ff0c00720c */ /* 0x000fe40000f25270 */
[----:B------:R-:W-:Y:S02]  /*0d20*/  SHF.R.U32.HI R10, RZ, R10, R11 ;  /* 0x0000000aff0a7219 */ /* 0x000fe4000001160b */
[----:B------:R-:W-:-:S02]  /*0d30*/  PLOP3.LUT P0, PT, P0, P1, PT, 0xf8, 0x8f ;  /* 0x00000000008f781c */ /* 0x000fc40000703f70 */
[----:B------:R-:W-:Y:S02]  /*0d40*/  SHF.R.U32.HI R12, RZ, 0x1, R10 ;  /* 0x00000001ff0c7819 */ /* 0x000fe4000001160a */
[----:B------:R-:W-:-:S04]  /*0d50*/  SEL R3, RZ, 0x1, !P0 ;  /* 0x00000001ff037807 */ /* 0x000fc80004000000 */
[----:B------:R-:W-:-:S04]  /*0d60*/  LOP3.LUT R3, R3, 0x1, R12, 0xf8, !PT ;  /* 0x0000000103037812 */ /* 0x000fc800078ef80c */
[----:B------:R-:W-:-:S05]  /*0d70*/  LOP3.LUT R3, R3, R10, RZ, 0xc0, !PT ;  /* 0x0000000a03037212 */ /* 0x000fca00078ec0ff */
[----:B------:R-:W-:-:S05]  /*0d80*/  IMAD.IADD R3, R12, 0x1, R3 ;  /* 0x000000010c037824 */ /* 0x000fca00078e0203 */
[----:B------:R-:W-:Y:S01]  /*0d90*/  LOP3.LUT R0, R3, R0, RZ, 0xfc, !PT ;  /* 0x0000000003007212 */ /* 0x000fe200078efcff */
[----:B------:R-:W-:Y:S06]  /*0da0*/  BRA `(.L_x_15) ;  /* 0x0000000000107947 */ /* 0x000fec0003800000 */
.L_x_14:
[----:B------:R-:W-:-:S04]  /*0db0*/  LOP3.LUT R0, R0, 0x80000000, RZ, 0xc0, !PT ;  /* 0x8000000000007812 */ /* 0x000fc800078ec0ff */
[----:B------:R-:W-:Y:S01]  /*0dc0*/  LOP3.LUT R0, R0, 0x7f800000, RZ, 0xfc, !PT ;  /* 0x7f80000000007812 */ /* 0x000fe200078efcff */
[----:B------:R-:W-:Y:S06]  /*0dd0*/  BRA `(.L_x_15) ;  /* 0x0000000000047947 */ /* 0x000fec0003800000 */
.L_x_13:
[----:B------:R-:W-:-:S07]  /*0de0*/  IMAD R0, R13, 0x800000, R0 ;  /* 0x008000000d007824 */ /* 0x000fce00078e0200 */
.L_x_15:
[----:B------:R-:W-:Y:S05]  /*0df0*/  BSYNC.RECONVERGENT B2 ;  /* 0x0000000000027941 */ /* 0x000fea0003800200 */
.L_x_12:
[----:B------:R-:W-:Y:S05]  /*0e00*/  BRA `(.L_x_16) ;  /* 0x0000000000207947 */ /* 0x000fea0003800000 */
.L_x_11:
[----:B------:R-:W-:-:S04]  /*0e10*/  LOP3.LUT R0, R12, 0x80000000, R3, 0x48, !PT ;  /* 0x800000000c007812 */ /* 0x000fc800078e4803 */
[----:B------:R-:W-:Y:S01]  /*0e20*/  LOP3.LUT R0, R0, 0x7f800000, RZ, 0xfc, !PT ;  /* 0x7f80000000007812 */ /* 0x000fe200078efcff */
[----:B------:R-:W-:Y:S06]  /*0e30*/  BRA `(.L_x_16) ;  /* 0x0000000000147947 */ /* 0x000fec0003800000 */
.L_x_10:
[----:B------:R-:W-:Y:S01]  /*0e40*/  LOP3.LUT R0, R12, 0x80000000, R3, 0x48, !PT ;  /* 0x800000000c007812 */ /* 0x000fe200078e4803 */
[----:B------:R-:W-:Y:S06]  /*0e50*/  BRA `(.L_x_16) ;  /* 0x00000000000c7947 */ /* 0x000fec0003800000 */
.L_x_9:
[----:B------:R-:W0:Y:S01]  /*0e60*/  MUFU.RSQ R0, -QNAN ;  /* 0xffc0000000007908 */ /* 0x000e220000001400 */
[----:B------:R-:W-:Y:S05]  /*0e70*/  BRA `(.L_x_16) ;  /* 0x0000000000047947 */ /* 0x000fea0003800000 */
.L_x_8:
[----:B------:R-:W-:-:S07]  /*0e80*/  FADD.FTZ R0, R3, R0 ;  /* 0x0000000003007221 */ /* 0x000fce0000010000 */
.L_x_16:
[----:B------:R-:W-:Y:S05]  /*0e90*/  BSYNC.RECONVERGENT B1 ;  /* 0x0000000000017941 */ /* 0x000fea0003800200 */
.L_x_6:
[----:B------:R-:W-:-:S04]  /*0ea0*/  IMAD.MOV.U32 R3, RZ, RZ, 0x0 ;  /* 0x00000000ff037424 */ /* 0x000fc800078e00ff */
[----:B0-----:R-:W-:Y:S05]  /*0eb0*/  RET.REL.NODEC R2 `(_Z20preprocessKernelFP16PKhP6__halfiiii) ;  /* 0xfffffff002507950 */ /* 0x001fea0003c3ffff */
.L_x_17:
[----:B------:R-:W-:-:S00]  /*0ec0*/  BRA `(.L_x_17) ;  /* 0xfffffffc00fc7947 */ /* 0x000fc0000383ffff */
[----:B------:R-:W-:-:S00]  /*0ed0*/  NOP ;  /* 0x0000000000007918 */ /* 0x000fc00000000000 */
        /* <DEDUP_REMOVED lines=10> */
.L_x_18:


//--------------------- .nv.shared.reserved.0     --------------------------
	.section	.nv.shared.reserved.0,"aw",@nobits
	.weak		__nv_reservedSMEM_offset_0_alias
	.size		__nv_reservedSMEM_offset_0_alias, 0, 64
	.other		__nv_reservedSMEM_offset_0_alias,@"STO_CUDA_RESERVED_SHARED STV_DEFAULT"
__nv_reservedSMEM_offset_0_alias:
	.zero		0
	.zero		64


//--------------------- .nv.constant0._Z20preprocessKernelFP16PKhP6__halfiiii --------------------------
	.section	.nv.constant0._Z20preprocessKernelFP16PKhP6__halfiiii,"a",@progbits
	.sectionflags	@""
	.align	4
.nv.constant0._Z20preprocessKernelFP16PKhP6__halfiiii:
	.zero		928


//--------------------- SYMBOLS --------------------------

	.type		.nv.reservedSmem.offset0,@object
	.size		.nv.reservedSmem.offset0,0x4
